//
// Generated by NVIDIA NVVM Compiler
//
// Compiler Build ID: CL-36424714
// Cuda compilation tools, release 13.0, V13.0.88
// Based on NVVM 20.0.0
//

.version 9.0
.target sm_100
.address_size 64

	// .globl	_Z7XOR_SumPii

.visible .entry _Z7XOR_SumPii(
	.param .u64 .ptr .align 1 _Z7XOR_SumPii_param_0,
	.param .u32 _Z7XOR_SumPii_param_1
)
{
	.reg .pred 	%p<3>;
	.reg .b32 	%r<16>;
	.reg .b64 	%rd<13>;

	ld.param.u64 	%rd4, [_Z7XOR_SumPii_param_0];
	ld.param.u32 	%r1, [_Z7XOR_SumPii_param_1];
	cvta.to.global.u64 	%rd1, %rd4;
	mov.u32 	%r2, %ntid.x;
	mov.u32 	%r3, %ctaid.x;
	mov.u32 	%r4, %tid.x;
	mad.lo.s32 	%r5, %r2, %r3, %r4;
	cvt.u64.u32 	%rd2, %r5;
	shr.u32 	%r6, %r1, 31;
	add.s32 	%r7, %r1, %r6;
	shr.s32 	%r8, %r7, 1;
	cvt.s64.s32 	%rd3, %r8;
	setp.ge.s64 	%p1, %rd2, %rd3;
	@%p1 bra 	$L__BB0_3;
	shl.b64 	%rd5, %rd2, 2;
	add.s64 	%rd6, %rd1, %rd5;
	ld.global.u32 	%r9, [%rd6];
	shl.b64 	%rd7, %rd3, 2;
	add.s64 	%rd8, %rd6, %rd7;
	ld.global.u32 	%r10, [%rd8];
	xor.b32  	%r11, %r10, %r9;
	st.global.u32 	[%rd6], %r11;
	and.b32  	%r12, %r1, -2147483647;
	setp.ne.s32 	%p2, %r12, 1;
	@%p2 bra 	$L__BB0_3;
	cvt.u32.u64 	%r13, %rd3;
	shl.b32 	%r14, %r13, 1;
	mul.wide.u32 	%rd9, %r14, 4;
	add.s64 	%rd10, %rd1, %rd9;
	ld.global.u32 	%r15, [%rd10];
	mul.wide.u32 	%rd11, %r13, 4;
	add.s64 	%rd12, %rd1, %rd11;
	st.global.u32 	[%rd12], %r15;
$L__BB0_3:
	ret;

}


// ===== COMPILED SASS (sm_100) =====

	.target	sm_100

	.elftype	@"ET_EXEC"


//--------------------- .note.nv.tkinfo           --------------------------
	.section	.note.nv.tkinfo,"",@"SHT_NOTE"
	.sectionflags	@"SHF_NOTE_NV_TKINFO"
	.tkinfo
        /*0018*/ 	.word	0x00000002
        /*0030*/ 	.string	""
        /*0030*/ 	.string	"ptxas"
        /*0030*/ 	.string	"Cuda compilation tools, release 13.0, V13.0.88"
        /*0030*/ 	.string	"Build cuda_13.0.r13.0/compiler.36424714_0"
        /*0030*/ 	.string	"-arch sm_100 -m 64 "



//--------------------- .note.nv.cuinfo           --------------------------
	.section	.note.nv.cuinfo,"",@"SHT_NOTE"
	.sectionflags	@"SHF_NOTE_NV_CUINFO"
        /*0018*/ 	.short	0x0002
        /*001a*/ 	.short	0x0064
        /*001c*/ 	.short	0x0082
	.zero		2


//--------------------- .nv.info                  --------------------------
	.section	.nv.info,"",@"SHT_CUDA_INFO"
	.align	4


	//----- nvinfo : EIATTR_REGCOUNT
	.align		4
        /*0000*/ 	.byte	0x04, 0x2f
        /*0002*/ 	.short	(.L_1 - .L_0)
	.align		4
.L_0:
        /*0004*/ 	.word	index@(_Z7XOR_SumPii)
        /*0008*/ 	.word	0x0000000c


	//----- nvinfo : EIATTR_FRAME_SIZE
	.align		4
.L_1:
        /*000c*/ 	.byte	0x04, 0x11
        /*000e*/ 	.short	(.L_3 - .L_2)
	.align		4
.L_2:
        /*0010*/ 	.word	index@(_Z7XOR_SumPii)
        /*0014*/ 	.word	0x00000000


	//----- nvinfo : EIATTR_MIN_STACK_SIZE
	.align		4
.L_3:
        /*0018*/ 	.byte	0x04, 0x12
        /*001a*/ 	.short	(.L_5 - .L_4)
	.align		4
.L_4:
        /*001c*/ 	.word	index@(_Z7XOR_SumPii)
        /*0020*/ 	.word	0x00000000
.L_5:


//--------------------- .nv.compat                --------------------------
	.section	.nv.compat,"",@"SHT_CUDA_COMPAT_INFO"
	.align	4
        /*0000*/ 	.byte	0x02, 0x09, 0x00, 0x00, 0x02, 0x02, 0x01, 0x00, 0x02, 0x05, 0x05, 0x00, 0x03, 0x07, 0x01, 0x01
        /*0010*/ 	.byte	0x02, 0x03, 0x00, 0x00, 0x02, 0x06, 0x01, 0x00, 0x04, 0x0b, 0x08, 0x00, 0x09, 0x00, 0x00, 0x00
        /*0020*/ 	.byte	0x00, 0x00, 0x00, 0x00


//--------------------- .nv.info._Z7XOR_SumPii    --------------------------
	.section	.nv.info._Z7XOR_SumPii,"",@"SHT_CUDA_INFO"
	.sectionflags	@""
	.align	4


	//----- nvinfo : EIATTR_CUDA_API_VERSION
	.align		4
        /*0000*/ 	.byte	0x04, 0x37
        /*0002*/ 	.short	(.L_7 - .L_6)
.L_6:
        /*0004*/ 	.word	0x00000082


	//----- nvinfo : EIATTR_KPARAM_INFO
	.align		4
.L_7:
        /*0008*/ 	.byte	0x04, 0x17
        /*000a*/ 	.short	(.L_9 - .L_8)
.L_8:
        /*000c*/ 	.word	0x00000000
        /*0010*/ 	.short	0x0001
        /*0012*/ 	.short	0x0008
        /*0014*/ 	.byte	0x00, 0xf0, 0x11, 0x00


	//----- nvinfo : EIATTR_KPARAM_INFO
	.align		4
.L_9:
        /*0018*/ 	.byte	0x04, 0x17
        /*001a*/ 	.short	(.L_11 - .L_10)
.L_10:
        /*001c*/ 	.word	0x00000000
        /*0020*/ 	.short	0x0000
        /*0022*/ 	.short	0x0000
        /*0024*/ 	.byte	0x00, 0xf5, 0x21, 0x00


	//----- nvinfo : EIATTR_SPARSE_MMA_MASK
	.align		4
.L_11:
        /*0028*/ 	.byte	0x03, 0x50
        /*002a*/ 	.short	0x0000


	//----- nvinfo : EIATTR_MAXREG_COUNT
	.align		4
        /*002c*/ 	.byte	0x03, 0x1b
        /*002e*/ 	.short	0x00ff


	//----- nvinfo : EIATTR_MERCURY_ISA_VERSION
	.align		4
        /*0030*/ 	.byte	0x03, 0x5f
        /*0032*/ 	.short	0x0101


	//----- nvinfo : EIATTR_VRC_CTA_INIT_COUNT
	.align		4
        /*0034*/ 	.byte	0x02, 0x4a
	.zero		1
	.zero		1


	//----- nvinfo : EIATTR_EXIT_INSTR_OFFSETS
	.align		4
        /*0038*/ 	.byte	0x04, 0x1c
        /*003a*/ 	.short	(.L_13 - .L_12)


	//   ....[0]....
.L_12:
        /*003c*/ 	.word	0x000000b0


	//   ....[1]....
        /*0040*/ 	.word	0x00000180


	//   ....[2]....
        /*0044*/ 	.word	0x000001f0


	//----- nvinfo : EIATTR_CBANK_PARAM_SIZE
	.align		4
.L_13:
        /*0048*/ 	.byte	0x03, 0x19
        /*004a*/ 	.short	0x000c


	//----- nvinfo : EIATTR_PARAM_CBANK
	.align		4
        /*004c*/ 	.byte	0x04, 0x0a
        /*004e*/ 	.short	(.L_15 - .L_14)
	.align		4
.L_14:
        /*0050*/ 	.word	index@(.nv.constant0._Z7XOR_SumPii)
        /*0054*/ 	.short	0x0380
        /*0056*/ 	.short	0x000c


	//----- nvinfo : EIATTR_SW_WAR
	.align		4
.L_15:
        /*0058*/ 	.byte	0x04, 0x36
        /*005a*/ 	.short	(.L_17 - .L_16)
.L_16:
        /*005c*/ 	.word	0x00000008
.L_17:


//--------------------- .nv.callgraph             --------------------------
	.section	.nv.callgraph,"",@"SHT_CUDA_CALLGRAPH"
	.align	4
	.sectionentsize	8
	.align		4
        /*0000*/ 	.word	0x00000000
	.align		4
        /*0004*/ 	.word	0xffffffff
	.align		4
        /*0008*/ 	.word	0x00000000
	.align		4
        /*000c*/ 	.word	0xfffffffe
	.align		4
        /*0010*/ 	.word	0x00000000
	.align		4
        /*0014*/ 	.word	0xfffffffd
	.align		4
        /*0018*/ 	.word	0x00000000
	.align		4
        /*001c*/ 	.word	0xfffffffc


//--------------------- .text._Z7XOR_SumPii       --------------------------
	.section	.text._Z7XOR_SumPii,"ax",@progbits
	.align	128
        .global         _Z7XOR_SumPii
        .type           _Z7XOR_SumPii,@function
        .size           _Z7XOR_SumPii,(.L_x_1 - _Z7XOR_SumPii)
        .other          _Z7XOR_SumPii,@"STO_CUDA_ENTRY STV_DEFAULT"
_Z7XOR_SumPii:
.text._Z7XOR_SumPii:
[----:B------:R-:W-:Y:S01]  /*0000*/  LDC R1, c[0x0][0x37c] ;  /* 0x0000df00ff017b82 */ /* 0x000fe20000000800 */
[----:B------:R-:W0:Y:S07]  /*0010*/  S2R R0, SR_CTAID.X ;  /* 0x0000000000007919 */ /* 0x000e2e0000002500 */
[----:B------:R-:W1:Y:S01]  /*0020*/  LDC R6, c[0x0][0x388] ;  /* 0x0000e200ff067b82 */ /* 0x000e620000000800 */
[----:B------:R-:W0:Y:S01]  /*0030*/  LDCU UR4, c[0x0][0x360] ;  /* 0x00006c00ff0477ac */ /* 0x000e220008000800 */
[----:B------:R-:W0:Y:S01]  /*0040*/  S2R R3, SR_TID.X ;  /* 0x0000000000037919 */ /* 0x000e220000002100 */
[----:B-1----:R-:W-:-:S04]  /*0050*/  LEA.HI R2, R6, R6, RZ, 0x1 ;  /* 0x0000000606027211 */ /* 0x002fc800078f08ff */
[----:B------:R-:W-:-:S04]  /*0060*/  SHF.R.S32.HI R7, RZ, 0x1, R2 ;  /* 0x00000001ff077819 */ /* 0x000fc80000011402 */
[----:B------:R-:W-:Y:S01]  /*0070*/  SHF.R.S32.HI R5, RZ, 0x1f, R7 ;  /* 0x0000001fff057819 */ /* 0x000fe20000011407 */
[----:B0-----:R-:W-:-:S05]  /*0080*/  IMAD R0, R0, UR4, R3 ;  /* 0x0000000400007c24 */ /* 0x001fca000f8e0203 */
[----:B------:R-:W-:-:S04]  /*0090*/  ISETP.GE.U32.AND P0, PT, R0, R7, PT ;  /* 0x000000070000720c */ /* 0x000fc80003f06070 */
[----:B------:R-:W-:-:S13]  /*00a0*/  ISETP.GE.AND.EX P0, PT, RZ, R5, PT, P0 ;  /* 0x00000005ff00720c */ /* 0x000fda0003f06300 */
[----:B------:R-:W-:Y:S05]  /*00b0*/  @P0 EXIT ;  /* 0x000000000000094d */ /* 0x000fea0003800000 */
[----:B------:R-:W0:Y:S01]  /*00c0*/  LDCU.64 UR6, c[0x0][0x380] ;  /* 0x00007000ff0677ac */ /* 0x000e220008000a00 */
[----:B------:R-:W1:Y:S01]  /*00d0*/  LDCU.64 UR4, c[0x0][0x358] ;  /* 0x00006b00ff0477ac */ /* 0x000e620008000a00 */
[----:B0-----:R-:W-:-:S04]  /*00e0*/  LEA R2, P0, R0, UR6, 0x2 ;  /* 0x0000000600027c11 */ /* 0x001fc8000f8010ff */
[----:B------:R-:W-:Y:S02]  /*00f0*/  LEA.HI.X R3, R0, UR7, RZ, 0x2, P0 ;  /* 0x0000000700037c11 */ /* 0x000fe400080f14ff */
[----:B------:R-:W-:-:S03]  /*0100*/  LEA R4, P0, R7, R2, 0x2 ;  /* 0x0000000207047211 */ /* 0x000fc600078010ff */
[----:B-1----:R-:W2:Y:S01]  /*0110*/  LDG.E R0, desc[UR4][R2.64] ;  /* 0x0000000402007981 */ /* 0x002ea2000c1e1900 */
[----:B------:R-:W-:-:S06]  /*0120*/  LEA.HI.X R5, R7, R3, R5, 0x2, P0 ;  /* 0x0000000307057211 */ /* 0x000fcc00000f1405 */
[----:B------:R-:W2:Y:S01]  /*0130*/  LDG.E R5, desc[UR4][R4.64] ;  /* 0x0000000404057981 */ /* 0x000ea2000c1e1900 */
[----:B------:R-:W-:-:S04]  /*0140*/  LOP3.LUT R6, R6, 0x80000001, RZ, 0xc0, !PT ;  /* 0x8000000106067812 */ /* 0x000fc800078ec0ff */
[----:B------:R-:W-:Y:S02]  /*0150*/  ISETP.NE.AND P0, PT, R6, 0x1, PT ;  /* 0x000000010600780c */ /* 0x000fe40003f05270 */
[----:B--2---:R-:W-:-:S05]  /*0160*/  LOP3.LUT R9, R5, R0, RZ, 0x3c, !PT ;  /* 0x0000000005097212 */ /* 0x004fca00078e3cff */
[----:B------:R0:W-:Y:S06]  /*0170*/  STG.E desc[UR4][R2.64], R9 ;  /* 0x0000000902007986 */ /* 0x0001ec000c101904 */
[----:B------:R-:W-:Y:S05]  /*0180*/  @P0 EXIT ;  /* 0x000000000000094d */ /* 0x000fea0003800000 */
[----:B------:R-:W1:Y:S01]  /*0190*/  LDC.64 R4, c[0x0][0x380] ;  /* 0x0000e000ff047b82 */ /* 0x000e620000000a00 */
[----:B0-----:R-:W-:-:S04]  /*01a0*/  IMAD.SHL.U32 R3, R7, 0x2, RZ ;  /* 0x0000000207037824 */ /* 0x001fc800078e00ff */
[----:B-1----:R-:W-:-:S06]  /*01b0*/  IMAD.WIDE.U32 R2, R3, 0x4, R4 ;  /* 0x0000000403027825 */ /* 0x002fcc00078e0004 */
[----:B------:R-:W2:Y:S01]  /*01c0*/  LDG.E R3, desc[UR4][R2.64] ;  /* 0x0000000402037981 */ /* 0x000ea2000c1e1900 */
[----:B------:R-:W-:-:S05]  /*01d0*/  IMAD.WIDE.U32 R4, R7, 0x4, R4 ;  /* 0x0000000407047825 */ /* 0x000fca00078e0004 */
[----:B--2---:R-:W-:Y:S01]  /*01e0*/  STG.E desc[UR4][R4.64], R3 ;  /* 0x0000000304007986 */ /* 0x004fe2000c101904 */
[----:B------:R-:W-:Y:S05]  /*01f0*/  EXIT ;  /* 0x000000000000794d */ /* 0x000fea0003800000 */
.L_x_0:
[----:B------:R-:W-:-:S00]  /*0200*/  BRA `(.L_x_0) ;  /* 0xfffffffc00fc7947 */ /* 0x000fc0000383ffff */
[----:B------:R-:W-:-:S00]  /*0210*/  NOP ;  /* 0x0000000000007918 */ /* 0x000fc00000000000 */
        /* <DEDUP_REMOVED lines=14> */
.L_x_1:


//--------------------- .nv.shared.reserved.0     --------------------------
	.section	.nv.shared.reserved.0,"aw",@nobits
	.weak		__nv_reservedSMEM_offset_0_alias
	.size		__nv_reservedSMEM_offset_0_alias, 0, 64
	.other		__nv_reservedSMEM_offset_0_alias,@"STO_CUDA_RESERVED_SHARED STV_DEFAULT"
__nv_reservedSMEM_offset_0_alias:
	.zero		0
	.zero		64


//--------------------- .nv.constant0._Z7XOR_SumPii --------------------------
	.section	.nv.constant0._Z7XOR_SumPii,"a",@progbits
	.sectionflags	@""
	.align	4
.nv.constant0._Z7XOR_SumPii:
	.zero		908


//--------------------- SYMBOLS --------------------------

	.type		.nv.reservedSmem.offset0,@object
	.size		.nv.reservedSmem.offset0,0x4
